//
// Generated by NVIDIA NVVM Compiler
//
// Compiler Build ID: CL-36424714
// Cuda compilation tools, release 13.0, V13.0.88
// Based on NVVM 20.0.0
//

.version 9.0
.target sm_100
.address_size 64

	// .globl	_ZN3cub18CUB_300001_SM_10006detail11EmptyKernelIvEEvv
.global .align 1 .b8 _ZN41_INTERNAL_b9821a9a_4_k_cu_fc28fcd3_2133954cuda3std3__45__cpo5beginE[1];
.global .align 1 .b8 _ZN41_INTERNAL_b9821a9a_4_k_cu_fc28fcd3_2133954cuda3std3__45__cpo3endE[1];
.global .align 1 .b8 _ZN41_INTERNAL_b9821a9a_4_k_cu_fc28fcd3_2133954cuda3std3__45__cpo6cbeginE[1];
.global .align 1 .b8 _ZN41_INTERNAL_b9821a9a_4_k_cu_fc28fcd3_2133954cuda3std3__45__cpo4cendE[1];
.global .align 1 .b8 _ZN41_INTERNAL_b9821a9a_4_k_cu_fc28fcd3_2133954cuda3std3__45__cpo6rbeginE[1];
.global .align 1 .b8 _ZN41_INTERNAL_b9821a9a_4_k_cu_fc28fcd3_2133954cuda3std3__45__cpo4rendE[1];
.global .align 1 .b8 _ZN41_INTERNAL_b9821a9a_4_k_cu_fc28fcd3_2133954cuda3std3__45__cpo7crbeginE[1];
.global .align 1 .b8 _ZN41_INTERNAL_b9821a9a_4_k_cu_fc28fcd3_2133954cuda3std3__45__cpo5crendE[1];
.global .align 1 .b8 _ZN41_INTERNAL_b9821a9a_4_k_cu_fc28fcd3_2133954cuda3std3__443_GLOBAL__N__b9821a9a_4_k_cu_fc28fcd3_2133956ignoreE[1];
.global .align 1 .b8 _ZN41_INTERNAL_b9821a9a_4_k_cu_fc28fcd3_2133954cuda3std3__419piecewise_constructE[1];
.global .align 1 .b8 _ZN41_INTERNAL_b9821a9a_4_k_cu_fc28fcd3_2133954cuda3std3__48in_placeE[1];
.global .align 1 .b8 _ZN41_INTERNAL_b9821a9a_4_k_cu_fc28fcd3_2133954cuda3std3__420unreachable_sentinelE[1];
.global .align 1 .b8 _ZN41_INTERNAL_b9821a9a_4_k_cu_fc28fcd3_2133954cuda3std3__47nulloptE[1];
.global .align 1 .b8 _ZN41_INTERNAL_b9821a9a_4_k_cu_fc28fcd3_2133954cuda3std6ranges3__45__cpo4swapE[1];
.global .align 1 .b8 _ZN41_INTERNAL_b9821a9a_4_k_cu_fc28fcd3_2133954cuda3std6ranges3__45__cpo9iter_moveE[1];
.global .align 1 .b8 _ZN41_INTERNAL_b9821a9a_4_k_cu_fc28fcd3_2133954cuda3std6ranges3__45__cpo5beginE[1];
.global .align 1 .b8 _ZN41_INTERNAL_b9821a9a_4_k_cu_fc28fcd3_2133954cuda3std6ranges3__45__cpo3endE[1];
.global .align 1 .b8 _ZN41_INTERNAL_b9821a9a_4_k_cu_fc28fcd3_2133954cuda3std6ranges3__45__cpo6cbeginE[1];
.global .align 1 .b8 _ZN41_INTERNAL_b9821a9a_4_k_cu_fc28fcd3_2133954cuda3std6ranges3__45__cpo4cendE[1];
.global .align 1 .b8 _ZN41_INTERNAL_b9821a9a_4_k_cu_fc28fcd3_2133954cuda3std6ranges3__45__cpo7advanceE[1];
.global .align 1 .b8 _ZN41_INTERNAL_b9821a9a_4_k_cu_fc28fcd3_2133954cuda3std6ranges3__45__cpo9iter_swapE[1];
.global .align 1 .b8 _ZN41_INTERNAL_b9821a9a_4_k_cu_fc28fcd3_2133954cuda3std6ranges3__45__cpo4nextE[1];
.global .align 1 .b8 _ZN41_INTERNAL_b9821a9a_4_k_cu_fc28fcd3_2133954cuda3std6ranges3__45__cpo4prevE[1];
.global .align 1 .b8 _ZN41_INTERNAL_b9821a9a_4_k_cu_fc28fcd3_2133954cuda3std6ranges3__45__cpo4dataE[1];
.global .align 1 .b8 _ZN41_INTERNAL_b9821a9a_4_k_cu_fc28fcd3_2133954cuda3std6ranges3__45__cpo5cdataE[1];
.global .align 1 .b8 _ZN41_INTERNAL_b9821a9a_4_k_cu_fc28fcd3_2133954cuda3std6ranges3__45__cpo4sizeE[1];
.global .align 1 .b8 _ZN41_INTERNAL_b9821a9a_4_k_cu_fc28fcd3_2133954cuda3std6ranges3__45__cpo5ssizeE[1];
.global .align 1 .b8 _ZN41_INTERNAL_b9821a9a_4_k_cu_fc28fcd3_2133954cuda3std6ranges3__45__cpo8distanceE[1];
.global .align 1 .b8 _ZN41_INTERNAL_b9821a9a_4_k_cu_fc28fcd3_2133956thrust24THRUST_300001_SM_1000_NS6system6detail10sequential3seqE[1];
.global .align 1 .b8 _ZN41_INTERNAL_b9821a9a_4_k_cu_fc28fcd3_2133956thrust24THRUST_300001_SM_1000_NS12placeholders2_1E[1];
.global .align 1 .b8 _ZN41_INTERNAL_b9821a9a_4_k_cu_fc28fcd3_2133956thrust24THRUST_300001_SM_1000_NS12placeholders2_2E[1];
.global .align 1 .b8 _ZN41_INTERNAL_b9821a9a_4_k_cu_fc28fcd3_2133956thrust24THRUST_300001_SM_1000_NS12placeholders2_3E[1];
.global .align 1 .b8 _ZN41_INTERNAL_b9821a9a_4_k_cu_fc28fcd3_2133956thrust24THRUST_300001_SM_1000_NS12placeholders2_4E[1];
.global .align 1 .b8 _ZN41_INTERNAL_b9821a9a_4_k_cu_fc28fcd3_2133956thrust24THRUST_300001_SM_1000_NS12placeholders2_5E[1];
.global .align 1 .b8 _ZN41_INTERNAL_b9821a9a_4_k_cu_fc28fcd3_2133956thrust24THRUST_300001_SM_1000_NS12placeholders2_6E[1];
.global .align 1 .b8 _ZN41_INTERNAL_b9821a9a_4_k_cu_fc28fcd3_2133956thrust24THRUST_300001_SM_1000_NS12placeholders2_7E[1];
.global .align 1 .b8 _ZN41_INTERNAL_b9821a9a_4_k_cu_fc28fcd3_2133956thrust24THRUST_300001_SM_1000_NS12placeholders2_8E[1];
.global .align 1 .b8 _ZN41_INTERNAL_b9821a9a_4_k_cu_fc28fcd3_2133956thrust24THRUST_300001_SM_1000_NS12placeholders2_9E[1];
.global .align 1 .b8 _ZN41_INTERNAL_b9821a9a_4_k_cu_fc28fcd3_2133956thrust24THRUST_300001_SM_1000_NS12placeholders3_10E[1];

.visible .entry _ZN3cub18CUB_300001_SM_10006detail11EmptyKernelIvEEvv()
{


	ret;

}


// ===== COMPILED SASS (sm_100) =====

	.target	sm_100

	.elftype	@"ET_EXEC"


//--------------------- .note.nv.tkinfo           --------------------------
	.section	.note.nv.tkinfo,"",@"SHT_NOTE"
	.sectionflags	@"SHF_NOTE_NV_TKINFO"
	.tkinfo
        /*0018*/ 	.word	0x00000002
        /*0030*/ 	.string	""
        /*0030*/ 	.string	"ptxas"
        /*0030*/ 	.string	"Cuda compilation tools, release 13.0, V13.0.88"
        /*0030*/ 	.string	"Build cuda_13.0.r13.0/compiler.36424714_0"
        /*0030*/ 	.string	"-arch sm_100 -m 64 "



//--------------------- .note.nv.cuinfo           --------------------------
	.section	.note.nv.cuinfo,"",@"SHT_NOTE"
	.sectionflags	@"SHF_NOTE_NV_CUINFO"
        /*0018*/ 	.short	0x0002
        /*001a*/ 	.short	0x0064
        /*001c*/ 	.short	0x0082
	.zero		2


//--------------------- .nv.info                  --------------------------
	.section	.nv.info,"",@"SHT_CUDA_INFO"
	.align	4


	//----- nvinfo : EIATTR_REGCOUNT
	.align		4
        /*0000*/ 	.byte	0x04, 0x2f
        /*0002*/ 	.short	(.L_40 - .L_39)
	.align		4
.L_39:
        /*0004*/ 	.word	index@(_ZN3cub18CUB_300001_SM_10006detail11EmptyKernelIvEEvv)
        /*0008*/ 	.word	0x00000004


	//----- nvinfo : EIATTR_FRAME_SIZE
	.align		4
.L_40:
        /*000c*/ 	.byte	0x04, 0x11
        /*000e*/ 	.short	(.L_42 - .L_41)
	.align		4
.L_41:
        /*0010*/ 	.word	index@(_ZN3cub18CUB_300001_SM_10006detail11EmptyKernelIvEEvv)
        /*0014*/ 	.word	0x00000000


	//----- nvinfo : EIATTR_MIN_STACK_SIZE
	.align		4
.L_42:
        /*0018*/ 	.byte	0x04, 0x12
        /*001a*/ 	.short	(.L_44 - .L_43)
	.align		4
.L_43:
        /*001c*/ 	.word	index@(_ZN3cub18CUB_300001_SM_10006detail11EmptyKernelIvEEvv)
        /*0020*/ 	.word	0x00000000
.L_44:


//--------------------- .nv.compat                --------------------------
	.section	.nv.compat,"",@"SHT_CUDA_COMPAT_INFO"
	.align	4
        /*0000*/ 	.byte	0x02, 0x09, 0x00, 0x00, 0x02, 0x02, 0x01, 0x00, 0x02, 0x05, 0x05, 0x00, 0x03, 0x07, 0x01, 0x01
        /*0010*/ 	.byte	0x02, 0x03, 0x00, 0x00, 0x02, 0x06, 0x01, 0x00, 0x04, 0x0b, 0x08, 0x00, 0x09, 0x00, 0x00, 0x00
        /*0020*/ 	.byte	0x00, 0x00, 0x00, 0x00


//--------------------- .nv.info._ZN3cub18CUB_300001_SM_10006detail11EmptyKernelIvEEvv --------------------------
	.section	.nv.info._ZN3cub18CUB_300001_SM_10006detail11EmptyKernelIvEEvv,"",@"SHT_CUDA_INFO"
	.sectionflags	@""
	.align	4


	//----- nvinfo : EIATTR_CUDA_API_VERSION
	.align		4
        /*0000*/ 	.byte	0x04, 0x37
        /*0002*/ 	.short	(.L_46 - .L_45)
.L_45:
        /*0004*/ 	.word	0x00000082


	//----- nvinfo : EIATTR_SPARSE_MMA_MASK
	.align		4
.L_46:
        /*0008*/ 	.byte	0x03, 0x50
        /*000a*/ 	.short	0x0000


	//----- nvinfo : EIATTR_MAXREG_COUNT
	.align		4
        /*000c*/ 	.byte	0x03, 0x1b
        /*000e*/ 	.short	0x00ff


	//----- nvinfo : EIATTR_MERCURY_ISA_VERSION
	.align		4
        /*0010*/ 	.byte	0x03, 0x5f
        /*0012*/ 	.short	0x0101


	//----- nvinfo : EIATTR_VRC_CTA_INIT_COUNT
	.align		4
        /*0014*/ 	.byte	0x02, 0x4a
	.zero		1
	.zero		1


	//----- nvinfo : EIATTR_EXIT_INSTR_OFFSETS
	.align		4
        /*0018*/ 	.byte	0x04, 0x1c
        /*001a*/ 	.short	(.L_48 - .L_47)


	//   ....[0]....
.L_47:
        /*001c*/ 	.word	0x00000010


	//----- nvinfo : EIATTR_SW_WAR
	.align		4
.L_48:
        /*0020*/ 	.byte	0x04, 0x36
        /*0022*/ 	.short	(.L_50 - .L_49)
.L_49:
        /*0024*/ 	.word	0x00000008
.L_50:


//--------------------- .nv.callgraph             --------------------------
	.section	.nv.callgraph,"",@"SHT_CUDA_CALLGRAPH"
	.align	4
	.sectionentsize	8
	.align		4
        /*0000*/ 	.word	0x00000000
	.align		4
        /*0004*/ 	.word	0xffffffff
	.align		4
        /*0008*/ 	.word	0x00000000
	.align		4
        /*000c*/ 	.word	0xfffffffe
	.align		4
        /*0010*/ 	.word	0x00000000
	.align		4
        /*0014*/ 	.word	0xfffffffd
	.align		4
        /*0018*/ 	.word	0x00000000
	.align		4
        /*001c*/ 	.word	0xfffffffc


//--------------------- .nv.constant4             --------------------------
	.section	.nv.constant4,"a",@progbits
	.align	8
	.align		8
.nv.constant4:
        /*0000*/ 	.dword	_ZN41_INTERNAL_b9821a9a_4_k_cu_fc28fcd3_2136644cuda3std3__45__cpo5beginE
	.align		8
        /*0008*/ 	.dword	_ZN41_INTERNAL_b9821a9a_4_k_cu_fc28fcd3_2136644cuda3std3__45__cpo3endE
	.align		8
        /*0010*/ 	.dword	_ZN41_INTERNAL_b9821a9a_4_k_cu_fc28fcd3_2136644cuda3std3__45__cpo6cbeginE
	.align		8
        /*0018*/ 	.dword	_ZN41_INTERNAL_b9821a9a_4_k_cu_fc28fcd3_2136644cuda3std3__45__cpo4cendE
	.align		8
        /*0020*/ 	.dword	_ZN41_INTERNAL_b9821a9a_4_k_cu_fc28fcd3_2136644cuda3std3__45__cpo6rbeginE
	.align		8
        /*0028*/ 	.dword	_ZN41_INTERNAL_b9821a9a_4_k_cu_fc28fcd3_2136644cuda3std3__45__cpo4rendE
	.align		8
        /*0030*/ 	.dword	_ZN41_INTERNAL_b9821a9a_4_k_cu_fc28fcd3_2136644cuda3std3__45__cpo7crbeginE
	.align		8
        /*0038*/ 	.dword	_ZN41_INTERNAL_b9821a9a_4_k_cu_fc28fcd3_2136644cuda3std3__45__cpo5crendE
	.align		8
        /*0040*/ 	.dword	_ZN41_INTERNAL_b9821a9a_4_k_cu_fc28fcd3_2136644cuda3std3__443_GLOBAL__N__b9821a9a_4_k_cu_fc28fcd3_2136646ignoreE
	.align		8
        /*0048*/ 	.dword	_ZN41_INTERNAL_b9821a9a_4_k_cu_fc28fcd3_2136644cuda3std3__419piecewise_constructE
	.align		8
        /*0050*/ 	.dword	_ZN41_INTERNAL_b9821a9a_4_k_cu_fc28fcd3_2136644cuda3std3__48in_placeE
	.align		8
        /*0058*/ 	.dword	_ZN41_INTERNAL_b9821a9a_4_k_cu_fc28fcd3_2136644cuda3std3__420unreachable_sentinelE
	.align		8
        /*0060*/ 	.dword	_ZN41_INTERNAL_b9821a9a_4_k_cu_fc28fcd3_2136644cuda3std3__47nulloptE
	.align		8
        /*0068*/ 	.dword	_ZN41_INTERNAL_b9821a9a_4_k_cu_fc28fcd3_2136644cuda3std6ranges3__45__cpo4swapE
	.align		8
        /*0070*/ 	.dword	_ZN41_INTERNAL_b9821a9a_4_k_cu_fc28fcd3_2136644cuda3std6ranges3__45__cpo9iter_moveE
	.align		8
        /*0078*/ 	.dword	_ZN41_INTERNAL_b9821a9a_4_k_cu_fc28fcd3_2136644cuda3std6ranges3__45__cpo5beginE
	.align		8
        /*0080*/ 	.dword	_ZN41_INTERNAL_b9821a9a_4_k_cu_fc28fcd3_2136644cuda3std6ranges3__45__cpo3endE
	.align		8
        /*0088*/ 	.dword	_ZN41_INTERNAL_b9821a9a_4_k_cu_fc28fcd3_2136644cuda3std6ranges3__45__cpo6cbeginE
	.align		8
        /*0090*/ 	.dword	_ZN41_INTERNAL_b9821a9a_4_k_cu_fc28fcd3_2136644cuda3std6ranges3__45__cpo4cendE
	.align		8
        /*0098*/ 	.dword	_ZN41_INTERNAL_b9821a9a_4_k_cu_fc28fcd3_2136644cuda3std6ranges3__45__cpo7advanceE
	.align		8
        /*00a0*/ 	.dword	_ZN41_INTERNAL_b9821a9a_4_k_cu_fc28fcd3_2136644cuda3std6ranges3__45__cpo9iter_swapE
	.align		8
        /*00a8*/ 	.dword	_ZN41_INTERNAL_b9821a9a_4_k_cu_fc28fcd3_2136644cuda3std6ranges3__45__cpo4nextE
	.align		8
        /*00b0*/ 	.dword	_ZN41_INTERNAL_b9821a9a_4_k_cu_fc28fcd3_2136644cuda3std6ranges3__45__cpo4prevE
	.align		8
        /*00b8*/ 	.dword	_ZN41_INTERNAL_b9821a9a_4_k_cu_fc28fcd3_2136644cuda3std6ranges3__45__cpo4dataE
	.align		8
        /*00c0*/ 	.dword	_ZN41_INTERNAL_b9821a9a_4_k_cu_fc28fcd3_2136644cuda3std6ranges3__45__cpo5cdataE
	.align		8
        /*00c8*/ 	.dword	_ZN41_INTERNAL_b9821a9a_4_k_cu_fc28fcd3_2136644cuda3std6ranges3__45__cpo4sizeE
	.align		8
        /*00d0*/ 	.dword	_ZN41_INTERNAL_b9821a9a_4_k_cu_fc28fcd3_2136644cuda3std6ranges3__45__cpo5ssizeE
	.align		8
        /*00d8*/ 	.dword	_ZN41_INTERNAL_b9821a9a_4_k_cu_fc28fcd3_2136644cuda3std6ranges3__45__cpo8distanceE
	.align		8
        /*00e0*/ 	.dword	_ZN41_INTERNAL_b9821a9a_4_k_cu_fc28fcd3_2136646thrust24THRUST_300001_SM_1000_NS6system6detail10sequential3seqE
	.align		8
        /*00e8*/ 	.dword	_ZN41_INTERNAL_b9821a9a_4_k_cu_fc28fcd3_2136646thrust24THRUST_300001_SM_1000_NS12placeholders2_1E
	.align		8
        /*00f0*/ 	.dword	_ZN41_INTERNAL_b9821a9a_4_k_cu_fc28fcd3_2136646thrust24THRUST_300001_SM_1000_NS12placeholders2_2E
	.align		8
        /*00f8*/ 	.dword	_ZN41_INTERNAL_b9821a9a_4_k_cu_fc28fcd3_2136646thrust24THRUST_300001_SM_1000_NS12placeholders2_3E
	.align		8
        /*0100*/ 	.dword	_ZN41_INTERNAL_b9821a9a_4_k_cu_fc28fcd3_2136646thrust24THRUST_300001_SM_1000_NS12placeholders2_4E
	.align		8
        /*0108*/ 	.dword	_ZN41_INTERNAL_b9821a9a_4_k_cu_fc28fcd3_2136646thrust24THRUST_300001_SM_1000_NS12placeholders2_5E
	.align		8
        /*0110*/ 	.dword	_ZN41_INTERNAL_b9821a9a_4_k_cu_fc28fcd3_2136646thrust24THRUST_300001_SM_1000_NS12placeholders2_6E
	.align		8
        /*0118*/ 	.dword	_ZN41_INTERNAL_b9821a9a_4_k_cu_fc28fcd3_2136646thrust24THRUST_300001_SM_1000_NS12placeholders2_7E
	.align		8
        /*0120*/ 	.dword	_ZN41_INTERNAL_b9821a9a_4_k_cu_fc28fcd3_2136646thrust24THRUST_300001_SM_1000_NS12placeholders2_8E
	.align		8
        /*0128*/ 	.dword	_ZN41_INTERNAL_b9821a9a_4_k_cu_fc28fcd3_2136646thrust24THRUST_300001_SM_1000_NS12placeholders2_9E
	.align		8
        /*0130*/ 	.dword	_ZN41_INTERNAL_b9821a9a_4_k_cu_fc28fcd3_2136646thrust24THRUST_300001_SM_1000_NS12placeholders3_10E


//--------------------- .text._ZN3cub18CUB_300001_SM_10006detail11EmptyKernelIvEEvv --------------------------
	.section	.text._ZN3cub18CUB_300001_SM_10006detail11EmptyKernelIvEEvv,"ax",@progbits
	.align	128
        .global         _ZN3cub18CUB_300001_SM_10006detail11EmptyKernelIvEEvv
        .type           _ZN3cub18CUB_300001_SM_10006detail11EmptyKernelIvEEvv,@function
        .size           _ZN3cub18CUB_300001_SM_10006detail11EmptyKernelIvEEvv,(.L_x_1 - _ZN3cub18CUB_300001_SM_10006detail11EmptyKernelIvEEvv)
        .other          _ZN3cub18CUB_300001_SM_10006detail11EmptyKernelIvEEvv,@"STO_CUDA_ENTRY STV_DEFAULT"
_ZN3cub18CUB_300001_SM_10006detail11EmptyKernelIvEEvv:
.text._ZN3cub18CUB_300001_SM_10006detail11EmptyKernelIvEEvv:
[----:B------:R-:W-:Y:S01]  /*0000*/  LDC R1, c[0x0][0x37c] ;  /* 0x0000df00ff017b82 */ /* 0x000fe20000000800 */
[----:B------:R-:W-:Y:S05]  /*0010*/  EXIT ;  /* 0x000000000000794d */ /* 0x000fea0003800000 */
.L_x_0:
[----:B------:R-:W-:-:S00]  /*0020*/  BRA `(.L_x_0) ;  /* 0xfffffffc00fc7947 */ /* 0x000fc0000383ffff */
[----:B------:R-:W-:-:S00]  /*0030*/  NOP ;  /* 0x0000000000007918 */ /* 0x000fc00000000000 */
        /* <DEDUP_REMOVED lines=12> */
.L_x_1:


//--------------------- .nv.shared.reserved.0     --------------------------
	.section	.nv.shared.reserved.0,"aw",@nobits
	.weak		__nv_reservedSMEM_offset_0_alias
	.size		__nv_reservedSMEM_offset_0_alias, 0, 64
	.other		__nv_reservedSMEM_offset_0_alias,@"STO_CUDA_RESERVED_SHARED STV_DEFAULT"
__nv_reservedSMEM_offset_0_alias:
	.zero		0
	.zero		64


//--------------------- .nv.global                --------------------------
	.section	.nv.global,"aw",@nobits
.nv.global:
	.type		_ZN41_INTERNAL_b9821a9a_4_k_cu_fc28fcd3_2136646thrust24THRUST_300001_SM_1000_NS12placeholders2_6E,@object
	.size		_ZN41_INTERNAL_b9821a9a_4_k_cu_fc28fcd3_2136646thrust24THRUST_300001_SM_1000_NS12placeholders2_6E,(_ZN41_INTERNAL_b9821a9a_4_k_cu_fc28fcd3_2136644cuda3std3__45__cpo6cbeginE - _ZN41_INTERNAL_b9821a9a_4_k_cu_fc28fcd3_2136646thrust24THRUST_300001_SM_1000_NS12placeholders2_6E)
_ZN41_INTERNAL_b9821a9a_4_k_cu_fc28fcd3_2136646thrust24THRUST_300001_SM_1000_NS12placeholders2_6E:
	.zero		1
	.type		_ZN41_INTERNAL_b9821a9a_4_k_cu_fc28fcd3_2136644cuda3std3__45__cpo6cbeginE,@object
	.size		_ZN41_INTERNAL_b9821a9a_4_k_cu_fc28fcd3_2136644cuda3std3__45__cpo6cbeginE,(_ZN41_INTERNAL_b9821a9a_4_k_cu_fc28fcd3_2136644cuda3std6ranges3__45__cpo4cendE - _ZN41_INTERNAL_b9821a9a_4_k_cu_fc28fcd3_2136644cuda3std3__45__cpo6cbeginE)
_ZN41_INTERNAL_b9821a9a_4_k_cu_fc28fcd3_2136644cuda3std3__45__cpo6cbeginE:
	.zero		1
	.type		_ZN41_INTERNAL_b9821a9a_4_k_cu_fc28fcd3_2136644cuda3std6ranges3__45__cpo4cendE,@object
	.size		_ZN41_INTERNAL_b9821a9a_4_k_cu_fc28fcd3_2136644cuda3std6ranges3__45__cpo4cendE,(_ZN41_INTERNAL_b9821a9a_4_k_cu_fc28fcd3_2136644cuda3std3__48in_placeE - _ZN41_INTERNAL_b9821a9a_4_k_cu_fc28fcd3_2136644cuda3std6ranges3__45__cpo4cendE)
_ZN41_INTERNAL_b9821a9a_4_k_cu_fc28fcd3_2136644cuda3std6ranges3__45__cpo4cendE:
	.zero		1
	.type		_ZN41_INTERNAL_b9821a9a_4_k_cu_fc28fcd3_2136644cuda3std3__48in_placeE,@object
	.size		_ZN41_INTERNAL_b9821a9a_4_k_cu_fc28fcd3_2136644cuda3std3__48in_placeE,(_ZN41_INTERNAL_b9821a9a_4_k_cu_fc28fcd3_2136644cuda3std6ranges3__45__cpo5ssizeE - _ZN41_INTERNAL_b9821a9a_4_k_cu_fc28fcd3_2136644cuda3std3__48in_placeE)
_ZN41_INTERNAL_b9821a9a_4_k_cu_fc28fcd3_2136644cuda3std3__48in_placeE:
	.zero		1
	.type		_ZN41_INTERNAL_b9821a9a_4_k_cu_fc28fcd3_2136644cuda3std6ranges3__45__cpo5ssizeE,@object
	.size		_ZN41_INTERNAL_b9821a9a_4_k_cu_fc28fcd3_2136644cuda3std6ranges3__45__cpo5ssizeE,(_ZN41_INTERNAL_b9821a9a_4_k_cu_fc28fcd3_2136646thrust24THRUST_300001_SM_1000_NS12placeholders3_10E - _ZN41_INTERNAL_b9821a9a_4_k_cu_fc28fcd3_2136644cuda3std6ranges3__45__cpo5ssizeE)
_ZN41_INTERNAL_b9821a9a_4_k_cu_fc28fcd3_2136644cuda3std6ranges3__45__cpo5ssizeE:
	.zero		1
	.type		_ZN41_INTERNAL_b9821a9a_4_k_cu_fc28fcd3_2136646thrust24THRUST_300001_SM_1000_NS12placeholders3_10E,@object
	.size		_ZN41_INTERNAL_b9821a9a_4_k_cu_fc28fcd3_2136646thrust24THRUST_300001_SM_1000_NS12placeholders3_10E,(_ZN41_INTERNAL_b9821a9a_4_k_cu_fc28fcd3_2136644cuda3std3__45__cpo7crbeginE - _ZN41_INTERNAL_b9821a9a_4_k_cu_fc28fcd3_2136646thrust24THRUST_300001_SM_1000_NS12placeholders3_10E)
_ZN41_INTERNAL_b9821a9a_4_k_cu_fc28fcd3_2136646thrust24THRUST_300001_SM_1000_NS12placeholders3_10E:
	.zero		1
	.type		_ZN41_INTERNAL_b9821a9a_4_k_cu_fc28fcd3_2136644cuda3std3__45__cpo7crbeginE,@object
	.size		_ZN41_INTERNAL_b9821a9a_4_k_cu_fc28fcd3_2136644cuda3std3__45__cpo7crbeginE,(_ZN41_INTERNAL_b9821a9a_4_k_cu_fc28fcd3_2136644cuda3std6ranges3__45__cpo4prevE - _ZN41_INTERNAL_b9821a9a_4_k_cu_fc28fcd3_2136644cuda3std3__45__cpo7crbeginE)
_ZN41_INTERNAL_b9821a9a_4_k_cu_fc28fcd3_2136644cuda3std3__45__cpo7crbeginE:
	.zero		1
	.type		_ZN41_INTERNAL_b9821a9a_4_k_cu_fc28fcd3_2136644cuda3std6ranges3__45__cpo4prevE,@object
	.size		_ZN41_INTERNAL_b9821a9a_4_k_cu_fc28fcd3_2136644cuda3std6ranges3__45__cpo4prevE,(_ZN41_INTERNAL_b9821a9a_4_k_cu_fc28fcd3_2136644cuda3std6ranges3__45__cpo9iter_moveE - _ZN41_INTERNAL_b9821a9a_4_k_cu_fc28fcd3_2136644cuda3std6ranges3__45__cpo4prevE)
_ZN41_INTERNAL_b9821a9a_4_k_cu_fc28fcd3_2136644cuda3std6ranges3__45__cpo4prevE:
	.zero		1
	.type		_ZN41_INTERNAL_b9821a9a_4_k_cu_fc28fcd3_2136644cuda3std6ranges3__45__cpo9iter_moveE,@object
	.size		_ZN41_INTERNAL_b9821a9a_4_k_cu_fc28fcd3_2136644cuda3std6ranges3__45__cpo9iter_moveE,(_ZN41_INTERNAL_b9821a9a_4_k_cu_fc28fcd3_2136646thrust24THRUST_300001_SM_1000_NS12placeholders2_2E - _ZN41_INTERNAL_b9821a9a_4_k_cu_fc28fcd3_2136644cuda3std6ranges3__45__cpo9iter_moveE)
_ZN41_INTERNAL_b9821a9a_4_k_cu_fc28fcd3_2136644cuda3std6ranges3__45__cpo9iter_moveE:
	.zero		1
	.type		_ZN41_INTERNAL_b9821a9a_4_k_cu_fc28fcd3_2136646thrust24THRUST_300001_SM_1000_NS12placeholders2_2E,@object
	.size		_ZN41_INTERNAL_b9821a9a_4_k_cu_fc28fcd3_2136646thrust24THRUST_300001_SM_1000_NS12placeholders2_2E,(_ZN41_INTERNAL_b9821a9a_4_k_cu_fc28fcd3_2136646thrust24THRUST_300001_SM_1000_NS12placeholders2_4E - _ZN41_INTERNAL_b9821a9a_4_k_cu_fc28fcd3_2136646thrust24THRUST_300001_SM_1000_NS12placeholders2_2E)
_ZN41_INTERNAL_b9821a9a_4_k_cu_fc28fcd3_2136646thrust24THRUST_300001_SM_1000_NS12placeholders2_2E:
	.zero		1
	.type		_ZN41_INTERNAL_b9821a9a_4_k_cu_fc28fcd3_2136646thrust24THRUST_300001_SM_1000_NS12placeholders2_4E,@object
	.size		_ZN41_INTERNAL_b9821a9a_4_k_cu_fc28fcd3_2136646thrust24THRUST_300001_SM_1000_NS12placeholders2_4E,(_ZN41_INTERNAL_b9821a9a_4_k_cu_fc28fcd3_2136644cuda3std3__45__cpo5beginE - _ZN41_INTERNAL_b9821a9a_4_k_cu_fc28fcd3_2136646thrust24THRUST_300001_SM_1000_NS12placeholders2_4E)
_ZN41_INTERNAL_b9821a9a_4_k_cu_fc28fcd3_2136646thrust24THRUST_300001_SM_1000_NS12placeholders2_4E:
	.zero		1
	.type		_ZN41_INTERNAL_b9821a9a_4_k_cu_fc28fcd3_2136644cuda3std3__45__cpo5beginE,@object
	.size		_ZN41_INTERNAL_b9821a9a_4_k_cu_fc28fcd3_2136644cuda3std3__45__cpo5beginE,(_ZN41_INTERNAL_b9821a9a_4_k_cu_fc28fcd3_2136644cuda3std6ranges3__45__cpo3endE - _ZN41_INTERNAL_b9821a9a_4_k_cu_fc28fcd3_2136644cuda3std3__45__cpo5beginE)
_ZN41_INTERNAL_b9821a9a_4_k_cu_fc28fcd3_2136644cuda3std3__45__cpo5beginE:
	.zero		1
	.type		_ZN41_INTERNAL_b9821a9a_4_k_cu_fc28fcd3_2136644cuda3std6ranges3__45__cpo3endE,@object
	.size		_ZN41_INTERNAL_b9821a9a_4_k_cu_fc28fcd3_2136644cuda3std6ranges3__45__cpo3endE,(_ZN41_INTERNAL_b9821a9a_4_k_cu_fc28fcd3_2136644cuda3std3__443_GLOBAL__N__b9821a9a_4_k_cu_fc28fcd3_2136646ignoreE - _ZN41_INTERNAL_b9821a9a_4_k_cu_fc28fcd3_2136644cuda3std6ranges3__45__cpo3endE)
_ZN41_INTERNAL_b9821a9a_4_k_cu_fc28fcd3_2136644cuda3std6ranges3__45__cpo3endE:
	.zero		1
	.type		_ZN41_INTERNAL_b9821a9a_4_k_cu_fc28fcd3_2136644cuda3std3__443_GLOBAL__N__b9821a9a_4_k_cu_fc28fcd3_2136646ignoreE,@object
	.size		_ZN41_INTERNAL_b9821a9a_4_k_cu_fc28fcd3_2136644cuda3std3__443_GLOBAL__N__b9821a9a_4_k_cu_fc28fcd3_2136646ignoreE,(_ZN41_INTERNAL_b9821a9a_4_k_cu_fc28fcd3_2136644cuda3std6ranges3__45__cpo5cdataE - _ZN41_INTERNAL_b9821a9a_4_k_cu_fc28fcd3_2136644cuda3std3__443_GLOBAL__N__b9821a9a_4_k_cu_fc28fcd3_2136646ignoreE)
_ZN41_INTERNAL_b9821a9a_4_k_cu_fc28fcd3_2136644cuda3std3__443_GLOBAL__N__b9821a9a_4_k_cu_fc28fcd3_2136646ignoreE:
	.zero		1
	.type		_ZN41_INTERNAL_b9821a9a_4_k_cu_fc28fcd3_2136644cuda3std6ranges3__45__cpo5cdataE,@object
	.size		_ZN41_INTERNAL_b9821a9a_4_k_cu_fc28fcd3_2136644cuda3std6ranges3__45__cpo5cdataE,(_ZN41_INTERNAL_b9821a9a_4_k_cu_fc28fcd3_2136646thrust24THRUST_300001_SM_1000_NS12placeholders2_8E - _ZN41_INTERNAL_b9821a9a_4_k_cu_fc28fcd3_2136644cuda3std6ranges3__45__cpo5cdataE)
_ZN41_INTERNAL_b9821a9a_4_k_cu_fc28fcd3_2136644cuda3std6ranges3__45__cpo5cdataE:
	.zero		1
	.type		_ZN41_INTERNAL_b9821a9a_4_k_cu_fc28fcd3_2136646thrust24THRUST_300001_SM_1000_NS12placeholders2_8E,@object
	.size		_ZN41_INTERNAL_b9821a9a_4_k_cu_fc28fcd3_2136646thrust24THRUST_300001_SM_1000_NS12placeholders2_8E,(_ZN41_INTERNAL_b9821a9a_4_k_cu_fc28fcd3_2136644cuda3std3__45__cpo6rbeginE - _ZN41_INTERNAL_b9821a9a_4_k_cu_fc28fcd3_2136646thrust24THRUST_300001_SM_1000_NS12placeholders2_8E)
_ZN41_INTERNAL_b9821a9a_4_k_cu_fc28fcd3_2136646thrust24THRUST_300001_SM_1000_NS12placeholders2_8E:
	.zero		1
	.type		_ZN41_INTERNAL_b9821a9a_4_k_cu_fc28fcd3_2136644cuda3std3__45__cpo6rbeginE,@object
	.size		_ZN41_INTERNAL_b9821a9a_4_k_cu_fc28fcd3_2136644cuda3std3__45__cpo6rbeginE,(_ZN41_INTERNAL_b9821a9a_4_k_cu_fc28fcd3_2136644cuda3std6ranges3__45__cpo9iter_swapE - _ZN41_INTERNAL_b9821a9a_4_k_cu_fc28fcd3_2136644cuda3std3__45__cpo6rbeginE)
_ZN41_INTERNAL_b9821a9a_4_k_cu_fc28fcd3_2136644cuda3std3__45__cpo6rbeginE:
	.zero		1
	.type		_ZN41_INTERNAL_b9821a9a_4_k_cu_fc28fcd3_2136644cuda3std6ranges3__45__cpo9iter_swapE,@object
	.size		_ZN41_INTERNAL_b9821a9a_4_k_cu_fc28fcd3_2136644cuda3std6ranges3__45__cpo9iter_swapE,(_ZN41_INTERNAL_b9821a9a_4_k_cu_fc28fcd3_2136644cuda3std3__47nulloptE - _ZN41_INTERNAL_b9821a9a_4_k_cu_fc28fcd3_2136644cuda3std6ranges3__45__cpo9iter_swapE)
_ZN41_INTERNAL_b9821a9a_4_k_cu_fc28fcd3_2136644cuda3std6ranges3__45__cpo9iter_swapE:
	.zero		1
	.type		_ZN41_INTERNAL_b9821a9a_4_k_cu_fc28fcd3_2136644cuda3std3__47nulloptE,@object
	.size		_ZN41_INTERNAL_b9821a9a_4_k_cu_fc28fcd3_2136644cuda3std3__47nulloptE,(_ZN41_INTERNAL_b9821a9a_4_k_cu_fc28fcd3_2136646thrust24THRUST_300001_SM_1000_NS6system6detail10sequential3seqE - _ZN41_INTERNAL_b9821a9a_4_k_cu_fc28fcd3_2136644cuda3std3__47nulloptE)
_ZN41_INTERNAL_b9821a9a_4_k_cu_fc28fcd3_2136644cuda3std3__47nulloptE:
	.zero		1
	.type		_ZN41_INTERNAL_b9821a9a_4_k_cu_fc28fcd3_2136646thrust24THRUST_300001_SM_1000_NS6system6detail10sequential3seqE,@object
	.size		_ZN41_INTERNAL_b9821a9a_4_k_cu_fc28fcd3_2136646thrust24THRUST_300001_SM_1000_NS6system6detail10sequential3seqE,(_ZN41_INTERNAL_b9821a9a_4_k_cu_fc28fcd3_2136646thrust24THRUST_300001_SM_1000_NS12placeholders2_5E - _ZN41_INTERNAL_b9821a9a_4_k_cu_fc28fcd3_2136646thrust24THRUST_300001_SM_1000_NS6system6detail10sequential3seqE)
_ZN41_INTERNAL_b9821a9a_4_k_cu_fc28fcd3_2136646thrust24THRUST_300001_SM_1000_NS6system6detail10sequential3seqE:
	.zero		1
	.type		_ZN41_INTERNAL_b9821a9a_4_k_cu_fc28fcd3_2136646thrust24THRUST_300001_SM_1000_NS12placeholders2_5E,@object
	.size		_ZN41_INTERNAL_b9821a9a_4_k_cu_fc28fcd3_2136646thrust24THRUST_300001_SM_1000_NS12placeholders2_5E,(_ZN41_INTERNAL_b9821a9a_4_k_cu_fc28fcd3_2136644cuda3std3__45__cpo3endE - _ZN41_INTERNAL_b9821a9a_4_k_cu_fc28fcd3_2136646thrust24THRUST_300001_SM_1000_NS12placeholders2_5E)
_ZN41_INTERNAL_b9821a9a_4_k_cu_fc28fcd3_2136646thrust24THRUST_300001_SM_1000_NS12placeholders2_5E:
	.zero		1
	.type		_ZN41_INTERNAL_b9821a9a_4_k_cu_fc28fcd3_2136644cuda3std3__45__cpo3endE,@object
	.size		_ZN41_INTERNAL_b9821a9a_4_k_cu_fc28fcd3_2136644cuda3std3__45__cpo3endE,(_ZN41_INTERNAL_b9821a9a_4_k_cu_fc28fcd3_2136644cuda3std6ranges3__45__cpo6cbeginE - _ZN41_INTERNAL_b9821a9a_4_k_cu_fc28fcd3_2136644cuda3std3__45__cpo3endE)
_ZN41_INTERNAL_b9821a9a_4_k_cu_fc28fcd3_2136644cuda3std3__45__cpo3endE:
	.zero		1
	.type		_ZN41_INTERNAL_b9821a9a_4_k_cu_fc28fcd3_2136644cuda3std6ranges3__45__cpo6cbeginE,@object
	.size		_ZN41_INTERNAL_b9821a9a_4_k_cu_fc28fcd3_2136644cuda3std6ranges3__45__cpo6cbeginE,(_ZN41_INTERNAL_b9821a9a_4_k_cu_fc28fcd3_2136644cuda3std3__419piecewise_constructE - _ZN41_INTERNAL_b9821a9a_4_k_cu_fc28fcd3_2136644cuda3std6ranges3__45__cpo6cbeginE)
_ZN41_INTERNAL_b9821a9a_4_k_cu_fc28fcd3_2136644cuda3std6ranges3__45__cpo6cbeginE:
	.zero		1
	.type		_ZN41_INTERNAL_b9821a9a_4_k_cu_fc28fcd3_2136644cuda3std3__419piecewise_constructE,@object
	.size		_ZN41_INTERNAL_b9821a9a_4_k_cu_fc28fcd3_2136644cuda3std3__419piecewise_constructE,(_ZN41_INTERNAL_b9821a9a_4_k_cu_fc28fcd3_2136644cuda3std6ranges3__45__cpo4sizeE - _ZN41_INTERNAL_b9821a9a_4_k_cu_fc28fcd3_2136644cuda3std3__419piecewise_constructE)
_ZN41_INTERNAL_b9821a9a_4_k_cu_fc28fcd3_2136644cuda3std3__419piecewise_constructE:
	.zero		1
	.type		_ZN41_INTERNAL_b9821a9a_4_k_cu_fc28fcd3_2136644cuda3std6ranges3__45__cpo4sizeE,@object
	.size		_ZN41_INTERNAL_b9821a9a_4_k_cu_fc28fcd3_2136644cuda3std6ranges3__45__cpo4sizeE,(_ZN41_INTERNAL_b9821a9a_4_k_cu_fc28fcd3_2136646thrust24THRUST_300001_SM_1000_NS12placeholders2_9E - _ZN41_INTERNAL_b9821a9a_4_k_cu_fc28fcd3_2136644cuda3std6ranges3__45__cpo4sizeE)
_ZN41_INTERNAL_b9821a9a_4_k_cu_fc28fcd3_2136644cuda3std6ranges3__45__cpo4sizeE:
	.zero		1
	.type		_ZN41_INTERNAL_b9821a9a_4_k_cu_fc28fcd3_2136646thrust24THRUST_300001_SM_1000_NS12placeholders2_9E,@object
	.size		_ZN41_INTERNAL_b9821a9a_4_k_cu_fc28fcd3_2136646thrust24THRUST_300001_SM_1000_NS12placeholders2_9E,(_ZN41_INTERNAL_b9821a9a_4_k_cu_fc28fcd3_2136644cuda3std3__45__cpo4rendE - _ZN41_INTERNAL_b9821a9a_4_k_cu_fc28fcd3_2136646thrust24THRUST_300001_SM_1000_NS12placeholders2_9E)
_ZN41_INTERNAL_b9821a9a_4_k_cu_fc28fcd3_2136646thrust24THRUST_300001_SM_1000_NS12placeholders2_9E:
	.zero		1
	.type		_ZN41_INTERNAL_b9821a9a_4_k_cu_fc28fcd3_2136644cuda3std3__45__cpo4rendE,@object
	.size		_ZN41_INTERNAL_b9821a9a_4_k_cu_fc28fcd3_2136644cuda3std3__45__cpo4rendE,(_ZN41_INTERNAL_b9821a9a_4_k_cu_fc28fcd3_2136644cuda3std6ranges3__45__cpo4nextE - _ZN41_INTERNAL_b9821a9a_4_k_cu_fc28fcd3_2136644cuda3std3__45__cpo4rendE)
_ZN41_INTERNAL_b9821a9a_4_k_cu_fc28fcd3_2136644cuda3std3__45__cpo4rendE:
	.zero		1
	.type		_ZN41_INTERNAL_b9821a9a_4_k_cu_fc28fcd3_2136644cuda3std6ranges3__45__cpo4nextE,@object
	.size		_ZN41_INTERNAL_b9821a9a_4_k_cu_fc28fcd3_2136644cuda3std6ranges3__45__cpo4nextE,(_ZN41_INTERNAL_b9821a9a_4_k_cu_fc28fcd3_2136644cuda3std6ranges3__45__cpo4swapE - _ZN41_INTERNAL_b9821a9a_4_k_cu_fc28fcd3_2136644cuda3std6ranges3__45__cpo4nextE)
_ZN41_INTERNAL_b9821a9a_4_k_cu_fc28fcd3_2136644cuda3std6ranges3__45__cpo4nextE:
	.zero		1
	.type		_ZN41_INTERNAL_b9821a9a_4_k_cu_fc28fcd3_2136644cuda3std6ranges3__45__cpo4swapE,@object
	.size		_ZN41_INTERNAL_b9821a9a_4_k_cu_fc28fcd3_2136644cuda3std6ranges3__45__cpo4swapE,(_ZN41_INTERNAL_b9821a9a_4_k_cu_fc28fcd3_2136646thrust24THRUST_300001_SM_1000_NS12placeholders2_1E - _ZN41_INTERNAL_b9821a9a_4_k_cu_fc28fcd3_2136644cuda3std6ranges3__45__cpo4swapE)
_ZN41_INTERNAL_b9821a9a_4_k_cu_fc28fcd3_2136644cuda3std6ranges3__45__cpo4swapE:
	.zero		1
	.type		_ZN41_INTERNAL_b9821a9a_4_k_cu_fc28fcd3_2136646thrust24THRUST_300001_SM_1000_NS12placeholders2_1E,@object
	.size		_ZN41_INTERNAL_b9821a9a_4_k_cu_fc28fcd3_2136646thrust24THRUST_300001_SM_1000_NS12placeholders2_1E,(_ZN41_INTERNAL_b9821a9a_4_k_cu_fc28fcd3_2136646thrust24THRUST_300001_SM_1000_NS12placeholders2_7E - _ZN41_INTERNAL_b9821a9a_4_k_cu_fc28fcd3_2136646thrust24THRUST_300001_SM_1000_NS12placeholders2_1E)
_ZN41_INTERNAL_b9821a9a_4_k_cu_fc28fcd3_2136646thrust24THRUST_300001_SM_1000_NS12placeholders2_1E:
	.zero		1
	.type		_ZN41_INTERNAL_b9821a9a_4_k_cu_fc28fcd3_2136646thrust24THRUST_300001_SM_1000_NS12placeholders2_7E,@object
	.size		_ZN41_INTERNAL_b9821a9a_4_k_cu_fc28fcd3_2136646thrust24THRUST_300001_SM_1000_NS12placeholders2_7E,(_ZN41_INTERNAL_b9821a9a_4_k_cu_fc28fcd3_2136644cuda3std3__45__cpo4cendE - _ZN41_INTERNAL_b9821a9a_4_k_cu_fc28fcd3_2136646thrust24THRUST_300001_SM_1000_NS12placeholders2_7E)
_ZN41_INTERNAL_b9821a9a_4_k_cu_fc28fcd3_2136646thrust24THRUST_300001_SM_1000_NS12placeholders2_7E:
	.zero		1
	.type		_ZN41_INTERNAL_b9821a9a_4_k_cu_fc28fcd3_2136644cuda3std3__45__cpo4cendE,@object
	.size		_ZN41_INTERNAL_b9821a9a_4_k_cu_fc28fcd3_2136644cuda3std3__45__cpo4cendE,(_ZN41_INTERNAL_b9821a9a_4_k_cu_fc28fcd3_2136644cuda3std6ranges3__45__cpo7advanceE - _ZN41_INTERNAL_b9821a9a_4_k_cu_fc28fcd3_2136644cuda3std3__45__cpo4cendE)
_ZN41_INTERNAL_b9821a9a_4_k_cu_fc28fcd3_2136644cuda3std3__45__cpo4cendE:
	.zero		1
	.type		_ZN41_INTERNAL_b9821a9a_4_k_cu_fc28fcd3_2136644cuda3std6ranges3__45__cpo7advanceE,@object
	.size		_ZN41_INTERNAL_b9821a9a_4_k_cu_fc28fcd3_2136644cuda3std6ranges3__45__cpo7advanceE,(_ZN41_INTERNAL_b9821a9a_4_k_cu_fc28fcd3_2136644cuda3std3__420unreachable_sentinelE - _ZN41_INTERNAL_b9821a9a_4_k_cu_fc28fcd3_2136644cuda3std6ranges3__45__cpo7advanceE)
_ZN41_INTERNAL_b9821a9a_4_k_cu_fc28fcd3_2136644cuda3std6ranges3__45__cpo7advanceE:
	.zero		1
	.type		_ZN41_INTERNAL_b9821a9a_4_k_cu_fc28fcd3_2136644cuda3std3__420unreachable_sentinelE,@object
	.size		_ZN41_INTERNAL_b9821a9a_4_k_cu_fc28fcd3_2136644cuda3std3__420unreachable_sentinelE,(_ZN41_INTERNAL_b9821a9a_4_k_cu_fc28fcd3_2136644cuda3std6ranges3__45__cpo8distanceE - _ZN41_INTERNAL_b9821a9a_4_k_cu_fc28fcd3_2136644cuda3std3__420unreachable_sentinelE)
_ZN41_INTERNAL_b9821a9a_4_k_cu_fc28fcd3_2136644cuda3std3__420unreachable_sentinelE:
	.zero		1
	.type		_ZN41_INTERNAL_b9821a9a_4_k_cu_fc28fcd3_2136644cuda3std6ranges3__45__cpo8distanceE,@object
	.size		_ZN41_INTERNAL_b9821a9a_4_k_cu_fc28fcd3_2136644cuda3std6ranges3__45__cpo8distanceE,(_ZN41_INTERNAL_b9821a9a_4_k_cu_fc28fcd3_2136644cuda3std6ranges3__45__cpo5beginE - _ZN41_INTERNAL_b9821a9a_4_k_cu_fc28fcd3_2136644cuda3std6ranges3__45__cpo8distanceE)
_ZN41_INTERNAL_b9821a9a_4_k_cu_fc28fcd3_2136644cuda3std6ranges3__45__cpo8distanceE:
	.zero		1
	.type		_ZN41_INTERNAL_b9821a9a_4_k_cu_fc28fcd3_2136644cuda3std6ranges3__45__cpo5beginE,@object
	.size		_ZN41_INTERNAL_b9821a9a_4_k_cu_fc28fcd3_2136644cuda3std6ranges3__45__cpo5beginE,(_ZN41_INTERNAL_b9821a9a_4_k_cu_fc28fcd3_2136646thrust24THRUST_300001_SM_1000_NS12placeholders2_3E - _ZN41_INTERNAL_b9821a9a_4_k_cu_fc28fcd3_2136644cuda3std6ranges3__45__cpo5beginE)
_ZN41_INTERNAL_b9821a9a_4_k_cu_fc28fcd3_2136644cuda3std6ranges3__45__cpo5beginE:
	.zero		1
	.type		_ZN41_INTERNAL_b9821a9a_4_k_cu_fc28fcd3_2136646thrust24THRUST_300001_SM_1000_NS12placeholders2_3E,@object
	.size		_ZN41_INTERNAL_b9821a9a_4_k_cu_fc28fcd3_2136646thrust24THRUST_300001_SM_1000_NS12placeholders2_3E,(_ZN41_INTERNAL_b9821a9a_4_k_cu_fc28fcd3_2136644cuda3std3__45__cpo5crendE - _ZN41_INTERNAL_b9821a9a_4_k_cu_fc28fcd3_2136646thrust24THRUST_300001_SM_1000_NS12placeholders2_3E)
_ZN41_INTERNAL_b9821a9a_4_k_cu_fc28fcd3_2136646thrust24THRUST_300001_SM_1000_NS12placeholders2_3E:
	.zero		1
	.type		_ZN41_INTERNAL_b9821a9a_4_k_cu_fc28fcd3_2136644cuda3std3__45__cpo5crendE,@object
	.size		_ZN41_INTERNAL_b9821a9a_4_k_cu_fc28fcd3_2136644cuda3std3__45__cpo5crendE,(_ZN41_INTERNAL_b9821a9a_4_k_cu_fc28fcd3_2136644cuda3std6ranges3__45__cpo4dataE - _ZN41_INTERNAL_b9821a9a_4_k_cu_fc28fcd3_2136644cuda3std3__45__cpo5crendE)
_ZN41_INTERNAL_b9821a9a_4_k_cu_fc28fcd3_2136644cuda3std3__45__cpo5crendE:
	.zero		1
	.type		_ZN41_INTERNAL_b9821a9a_4_k_cu_fc28fcd3_2136644cuda3std6ranges3__45__cpo4dataE,@object
	.size		_ZN41_INTERNAL_b9821a9a_4_k_cu_fc28fcd3_2136644cuda3std6ranges3__45__cpo4dataE,(.L_23 - _ZN41_INTERNAL_b9821a9a_4_k_cu_fc28fcd3_2136644cuda3std6ranges3__45__cpo4dataE)
_ZN41_INTERNAL_b9821a9a_4_k_cu_fc28fcd3_2136644cuda3std6ranges3__45__cpo4dataE:
	.zero		1
.L_23:


//--------------------- .nv.constant0._ZN3cub18CUB_300001_SM_10006detail11EmptyKernelIvEEvv --------------------------
	.section	.nv.constant0._ZN3cub18CUB_300001_SM_10006detail11EmptyKernelIvEEvv,"a",@progbits
	.sectionflags	@""
	.align	4
.nv.constant0._ZN3cub18CUB_300001_SM_10006detail11EmptyKernelIvEEvv:
	.zero		896


//--------------------- SYMBOLS --------------------------

	.type		.nv.reservedSmem.offset0,@object
	.size		.nv.reservedSmem.offset0,0x4
